	.headerflags	@"EF_CUDA_TEXMODE_UNIFIED EF_CUDA_64BIT_ADDRESS EF_CUDA_ACCELERATORS EF_CUDA_SM90 EF_CUDA_VIRTUAL_SM(EF_CUDA_SM90)"
	.elftype	@"ET_EXEC"


//--------------------- .nv.info                  --------------------------
	.section	.nv.info,"",@"SHT_CUDA_INFO"
	.align	4


	//----- nvinfo : EIATTR_REGCOUNT
	.align		4
        /*0000*/ 	.byte	0x04, 0x2f
        /*0002*/ 	.short	(.L_1 - .L_0)
	.align		4
.L_0:
        /*0004*/ 	.word	index@(triton_poi_fused_cat_6)
        /*0008*/ 	.word	0x00000022


	//----- nvinfo : EIATTR_MIN_STACK_SIZE
	.align		4
.L_1:
        /*000c*/ 	.byte	0x04, 0x12
        /*000e*/ 	.short	(.L_3 - .L_2)
	.align		4
.L_2:
        /*0010*/ 	.word	index@(triton_poi_fused_cat_6)
        /*0014*/ 	.word	0x00000000


	//----- nvinfo : EIATTR_FRAME_SIZE
	.align		4
.L_3:
        /*0018*/ 	.byte	0x04, 0x11
        /*001a*/ 	.short	(.L_5 - .L_4)
	.align		4
.L_4:
        /*001c*/ 	.word	index@(triton_poi_fused_cat_6)
        /*0020*/ 	.word	0x00000000


	//----- nvinfo : EIATTR_MIN_STACK_SIZE
	.align		4
.L_5:
        /*0024*/ 	.byte	0x04, 0x12
        /*0026*/ 	.short	(.L_7 - .L_6)
	.align		4
.L_6:
        /*0028*/ 	.word	index@(triton_poi_fused_cat_6)
        /*002c*/ 	.word	0x00000000
.L_7:


//--------------------- .nv.info.triton_poi_fused_cat_6 --------------------------
	.section	.nv.info.triton_poi_fused_cat_6,"",@"SHT_CUDA_INFO"
	.sectionflags	@""
	.align	4


	//----- nvinfo : EIATTR_CUDA_API_VERSION
	.align		4
        /*0000*/ 	.byte	0x04, 0x37
        /*0002*/ 	.short	(.L_9 - .L_8)
.L_8:
        /*0004*/ 	.word	0x0000007c


	//----- nvinfo : EIATTR_KPARAM_INFO
	.align		4
.L_9:
        /*0008*/ 	.byte	0x04, 0x17
        /*000a*/ 	.short	(.L_11 - .L_10)
.L_10:
        /*000c*/ 	.word	0x00000000
        /*0010*/ 	.short	0x0005
        /*0012*/ 	.short	0x0028
        /*0014*/ 	.byte	0x00, 0xf0, 0x11, 0x00


	//----- nvinfo : EIATTR_KPARAM_INFO
	.align		4
.L_11:
        /*0018*/ 	.byte	0x04, 0x17
        /*001a*/ 	.short	(.L_13 - .L_12)
.L_12:
        /*001c*/ 	.word	0x00000000
        /*0020*/ 	.short	0x0004
        /*0022*/ 	.short	0x0020
        /*0024*/ 	.byte	0x00, 0xf4, 0x21, 0x00


	//----- nvinfo : EIATTR_KPARAM_INFO
	.align		4
.L_13:
        /*0028*/ 	.byte	0x04, 0x17
        /*002a*/ 	.short	(.L_15 - .L_14)
.L_14:
        /*002c*/ 	.word	0x00000000
        /*0030*/ 	.short	0x0003
        /*0032*/ 	.short	0x0018
        /*0034*/ 	.byte	0x00, 0xf4, 0x21, 0x00


	//----- nvinfo : EIATTR_KPARAM_INFO
	.align		4
.L_15:
        /*0038*/ 	.byte	0x04, 0x17
        /*003a*/ 	.short	(.L_17 - .L_16)
.L_16:
        /*003c*/ 	.word	0x00000000
        /*0040*/ 	.short	0x0002
        /*0042*/ 	.short	0x0010
        /*0044*/ 	.byte	0x00, 0xf4, 0x21, 0x00


	//----- nvinfo : EIATTR_KPARAM_INFO
	.align		4
.L_17:
        /*0048*/ 	.byte	0x04, 0x17
        /*004a*/ 	.short	(.L_19 - .L_18)
.L_18:
        /*004c*/ 	.word	0x00000000
        /*0050*/ 	.short	0x0001
        /*0052*/ 	.short	0x0008
        /*0054*/ 	.byte	0x00, 0xf4, 0x21, 0x00


	//----- nvinfo : EIATTR_KPARAM_INFO
	.align		4
.L_19:
        /*0058*/ 	.byte	0x04, 0x17
        /*005a*/ 	.short	(.L_21 - .L_20)
.L_20:
        /*005c*/ 	.word	0x00000000
        /*0060*/ 	.short	0x0000
        /*0062*/ 	.short	0x0000
        /*0064*/ 	.byte	0x00, 0xf4, 0x21, 0x00


	//----- nvinfo : EIATTR_SPARSE_MMA_MASK
	.align		4
.L_21:
        /*0068*/ 	.byte	0x03, 0x50
        /*006a*/ 	.short	0x0000


	//----- nvinfo : EIATTR_MAXREG_COUNT
	.align		4
        /*006c*/ 	.byte	0x03, 0x1b
        /*006e*/ 	.short	0x00ff


	//----- nvinfo : EIATTR_EXIT_INSTR_OFFSETS
	.align		4
        /*0070*/ 	.byte	0x04, 0x1c
        /*0072*/ 	.short	(.L_23 - .L_22)


	//   ....[0]....
.L_22:
        /*0074*/ 	.word	0x00000990


	//   ....[1]....
        /*0078*/ 	.word	0x000009b0


	//----- nvinfo : EIATTR_REQNTID
	.align		4
.L_23:
        /*007c*/ 	.byte	0x04, 0x10
        /*007e*/ 	.short	(.L_25 - .L_24)
.L_24:
        /*0080*/ 	.word	0x00000080
        /*0084*/ 	.word	0x00000001
        /*0088*/ 	.word	0x00000001


	//----- nvinfo : EIATTR_CBANK_PARAM_SIZE
	.align		4
.L_25:
        /*008c*/ 	.byte	0x03, 0x19
        /*008e*/ 	.short	0x002c


	//----- nvinfo : EIATTR_PARAM_CBANK
	.align		4
        /*0090*/ 	.byte	0x04, 0x0a
        /*0092*/ 	.short	(.L_27 - .L_26)
	.align		4
.L_26:
        /*0094*/ 	.word	index@(.nv.constant0.triton_poi_fused_cat_6)
        /*0098*/ 	.short	0x0210
        /*009a*/ 	.short	0x002c


	//----- nvinfo : EIATTR_SW_WAR
	.align		4
.L_27:
        /*009c*/ 	.byte	0x04, 0x36
        /*009e*/ 	.short	(.L_29 - .L_28)
.L_28:
        /*00a0*/ 	.word	0x00000008
.L_29:


//--------------------- .nv.callgraph             --------------------------
	.section	.nv.callgraph,"",@"SHT_CUDA_CALLGRAPH"
	.align	4
	.sectionentsize	8
	.align		4
        /*0000*/ 	.word	0x00000000
	.align		4
        /*0004*/ 	.word	0xffffffff
	.align		4
        /*0008*/ 	.word	0x00000000
	.align		4
        /*000c*/ 	.word	0xfffffffe
	.align		4
        /*0010*/ 	.word	0x00000000
	.align		4
        /*0014*/ 	.word	0xfffffffd
	.align		4
        /*0018*/ 	.word	0x00000000
	.align		4
        /*001c*/ 	.word	0xfffffffc


//--------------------- .text.triton_poi_fused_cat_6 --------------------------
	.section	.text.triton_poi_fused_cat_6,"ax",@progbits
	.align	128
        .global         triton_poi_fused_cat_6
        .type           triton_poi_fused_cat_6,@function
        .size           triton_poi_fused_cat_6,(.L_x_1 - triton_poi_fused_cat_6)
        .other          triton_poi_fused_cat_6,@"STO_CUDA_ENTRY STV_DEFAULT"
triton_poi_fused_cat_6:
.text.triton_poi_fused_cat_6:
[----:B------:R-:W0:Y:S02]  /*0000*/  LDC R1, c[0x0][0x28] ;  /* 0x00000a00ff017b82 */ /* 0x000e240000000800 */
[----:B------:R-:W1:Y:S01]  /*0010*/  S2R R0, SR_TID.X ;  /* 0x0000000000007919 */ /* 0x000e620000002100 */
[----:B------:R-:W2:Y:S01]  /*0020*/  LDC.64 R28, c[0x0][0x210] ;  /* 0x00008400ff1c7b82 */ /* 0x000ea20000000a00 */
[----:B------:R-:W-:Y:S02]  /*0030*/  CS2R R16, SRZ ;  /* 0x0000000000107805 */ /* 0x000fe4000001ff00 */
[----:B------:R-:W-:Y:S01]  /*0040*/  CS2R R18, SRZ ;  /* 0x0000000000127805 */ /* 0x000fe2000001ff00 */
[----:B------:R-:W3:Y:S04]  /*0050*/  S2R R5, SR_CTAID.X ;  /* 0x0000000000057919 */ /* 0x000ee80000002500 */
[----:B------:R-:W4:Y:S01]  /*0060*/  LDC.64 R22, c[0x0][0x218] ;  /* 0x00008600ff167b82 */ /* 0x000f220000000a00 */
[----:B------:R-:W-:-:S02]  /*0070*/  CS2R R12, SRZ ;  /* 0x00000000000c7805 */ /* 0x000fc4000001ff00 */
[----:B------:R-:W-:Y:S01]  /*0080*/  CS2R R14, SRZ ;  /* 0x00000000000e7805 */ /* 0x000fe2000001ff00 */
[----:B------:R-:W-:Y:S01]  /*0090*/  ULDC.64 UR4, c[0x0][0x208] ;  /* 0x0000820000047ab9 */ /* 0x000fe20000000a00 */
[----:B------:R-:W-:Y:S02]  /*00a0*/  CS2R R6, SRZ ;  /* 0x0000000000067805 */ /* 0x000fe4000001ff00 */
[----:B------:R-:W-:Y:S02]  /*00b0*/  CS2R R8, SRZ ;  /* 0x0000000000087805 */ /* 0x000fe4000001ff00 */
[----:B------:R-:W-:Y:S01]  /*00c0*/  CS2R R10, SRZ ;  /* 0x00000000000a7805 */ /* 0x000fe2000001ff00 */
[----:B------:R-:W-:Y:S01]  /*00d0*/  ULDC.64 UR6, c[0x0][0x220] ;  /* 0x0000880000067ab9 */ /* 0x000fe20000000a00 */
[----:B------:R-:W5:Y:S01]  /*00e0*/  LDC.64 R30, c[0x0][0x228] ;  /* 0x00008a00ff1e7b82 */ /* 0x000f620000000a00 */
[----:B-1----:R-:W-:-:S05]  /*00f0*/  IMAD.SHL.U32 R0, R0, 0x4, RZ ;  /* 0x0000000400007824 */ /* 0x002fca00078e00ff */
[----:B------:R-:W-:-:S05]  /*0100*/  LOP3.LUT R0, R0, 0x1fc, RZ, 0xc0, !PT ;  /* 0x000001fc00007812 */ /* 0x000fca00078ec0ff */
[----:B---3--:R-:W-:Y:S01]  /*0110*/  IMAD R0, R5, 0x400, R0 ;  /* 0x0000040005007824 */ /* 0x008fe200078e0200 */
[----:B------:R-:W-:-:S03]  /*0120*/  SHF.R.S32.HI R5, RZ, 0x15, R5 ;  /* 0x00000015ff057819 */ /* 0x000fc60000011405 */
[----:B------:R-:W-:Y:S01]  /*0130*/  VIADD R20, R0, 0x200 ;  /* 0x0000020000147836 */ /* 0x000fe20000000000 */
[----:B------:R-:W-:Y:S02]  /*0140*/  SHF.R.S32.HI R3, RZ, 0x1f, R0 ;  /* 0x0000001fff037819 */ /* 0x000fe40000011400 */
[----:B------:R-:W-:Y:S02]  /*0150*/  SGXT R5, R5, 0x1 ;  /* 0x000000010505781a */ /* 0x000fe40000000200 */
[----:B------:R-:W-:Y:S02]  /*0160*/  LEA.HI R3, R3, R0, RZ, 0x7 ;  /* 0x0000000003037211 */ /* 0x000fe400078f38ff */
[----:B------:R-:W-:Y:S02]  /*0170*/  LEA.HI R5, R5, R20, RZ, 0x7 ;  /* 0x0000001405057211 */ /* 0x000fe400078f38ff */
[----:B------:R-:W-:Y:S02]  /*0180*/  LOP3.LUT R21, R3, 0xffffff80, RZ, 0xc0, !PT ;  /* 0xffffff8003157812 */ /* 0x000fe400078ec0ff */
[----:B------:R-:W-:-:S02]  /*0190*/  SHF.R.S32.HI R26, RZ, 0x7, R3 ;  /* 0x00000007ff1a7819 */ /* 0x000fc40000011403 */
[----:B------:R-:W-:Y:S01]  /*01a0*/  SHF.R.S32.HI R5, RZ, 0x7, R5 ;  /* 0x00000007ff057819 */ /* 0x000fe20000011405 */
[----:B------:R-:W-:Y:S02]  /*01b0*/  IMAD.IADD R21, R0, 0x1, -R21 ;  /* 0x0000000100157824 */ /* 0x000fe400078e0a15 */
[----:B------:R-:W-:Y:S02]  /*01c0*/  IMAD.SHL.U32 R26, R26, 0x40, RZ ;  /* 0x000000401a1a7824 */ /* 0x000fe400078e00ff */
[----:B------:R-:W-:Y:S01]  /*01d0*/  IMAD.SHL.U32 R24, R5, 0x40, RZ ;  /* 0x0000004005187824 */ /* 0x000fe200078e00ff */
[C---:B------:R-:W-:Y:S01]  /*01e0*/  ISETP.GE.AND P2, PT, R21.reuse, 0x40, PT ;  /* 0x000000401500780c */ /* 0x040fe20003f46270 */
[C---:B------:R-:W-:Y:S02]  /*01f0*/  IMAD.IADD R3, R21.reuse, 0x1, R26 ;  /* 0x0000000115037824 */ /* 0x040fe400078e021a */
[----:B------:R-:W-:Y:S01]  /*0200*/  IMAD.IADD R5, R21, 0x1, R24 ;  /* 0x0000000115057824 */ /* 0x000fe200078e0218 */
[----:B------:R-:W-:Y:S01]  /*0210*/  ISETP.LT.AND P0, PT, R0, 0x1c200, !P2 ;  /* 0x0001c2000000780c */ /* 0x000fe20005701270 */
[----:B--2---:R-:W-:Y:S01]  /*0220*/  IMAD.WIDE R2, R3, 0x4, R28 ;  /* 0x0000000403027825 */ /* 0x004fe200078e021c */
[----:B------:R-:W-:-:S03]  /*0230*/  ISETP.LT.AND P3, PT, R20, 0x1c200, !P2 ;  /* 0x0001c2001400780c */ /* 0x000fc60005761270 */
[----:B----4-:R-:W-:-:S04]  /*0240*/  IMAD.WIDE R22, R21, 0x4, R22 ;  /* 0x0000000415167825 */ /* 0x010fc800078e0216 */
[----:B------:R-:W-:Y:S01]  /*0250*/  IMAD.WIDE R28, R5, 0x4, R28 ;  /* 0x00000004051c7825 */ /* 0x000fe200078e021c */
[----:B------:R-:W-:-:S03]  /*0260*/  CS2R R4, SRZ ;  /* 0x0000000000047805 */ /* 0x000fc6000001ff00 */
[----:B------:R1:W2:Y:S04]  /*0270*/  @P0 LDG.E.EL.128 R16, desc[UR4][R2.64] ;  /* 0x0000000402100981 */ /* 0x0002a8000c2e1d00 */
[----:B------:R-:W3:Y:S04]  /*0280*/  @P0 LDG.E.EL.128 R12, desc[UR4][R22.64] ;  /* 0x00000004160c0981 */ /* 0x000ee8000c2e1d00 */
[----:B------:R4:W3:Y:S04]  /*0290*/  @P3 LDG.E.EL.128 R4, desc[UR4][R28.64] ;  /* 0x000000041c043981 */ /* 0x0008e8000c2e1d00 */
[----:B------:R2:W3:Y:S01]  /*02a0*/  @P3 LDG.E.EL.128 R8, desc[UR4][R22.64] ;  /* 0x0000000416083981 */ /* 0x0004e2000c2e1d00 */
[----:B-1----:R-:W-:Y:S01]  /*02b0*/  SHF.R.S32.HI R3, RZ, 0x1f, R21 ;  /* 0x0000001fff037819 */ /* 0x002fe20000011415 */
[----:B-----5:R-:W-:Y:S01]  /*02c0*/  IMAD.WIDE R30, R21, 0x4, R30 ;  /* 0x00000004151e7825 */ /* 0x020fe200078e021e */
[----:B------:R-:W-:-:S02]  /*02d0*/  IADD3 R25, P1, R21, R26, RZ ;  /* 0x0000001a15197210 */ /* 0x000fc40007f3e0ff */
[----:B------:R-:W-:Y:S02]  /*02e0*/  IADD3 R2, P4, R21, R24, RZ ;  /* 0x0000001815027210 */ /* 0x000fe40007f9e0ff */
[-C--:B------:R-:W-:Y:S02]  /*02f0*/  LEA.HI.X.SX32 R26, R26, R3.reuse, 0x1, P1 ;  /* 0x000000031a1a7211 */ /* 0x080fe400008f0eff */
[C---:B----4-:R-:W-:Y:S02]  /*0300*/  LEA R28, P1, R25.reuse, UR6, 0x2 ;  /* 0x00000006191c7c11 */ /* 0x050fe4000f8210ff */
[----:B------:R-:W-:Y:S02]  /*0310*/  LEA.HI.X.SX32 R3, R24, R3, 0x1, P4 ;  /* 0x0000000318037211 */ /* 0x000fe400020f0eff */
[----:B------:R-:W-:Y:S02]  /*0320*/  LEA.HI.X R29, R25, UR7, R26, 0x2, P1 ;  /* 0x00000007191d7c11 */ /* 0x000fe400088f141a */
[----:B--2---:R-:W-:-:S02]  /*0330*/  SEL R22, R18, RZ, P0 ;  /* 0x000000ff12167207 */ /* 0x004fc40000000000 */
[----:B------:R-:W-:Y:S02]  /*0340*/  SEL R23, R19, RZ, P0 ;  /* 0x000000ff13177207 */ /* 0x000fe40000000000 */
[----:B------:R-:W-:Y:S02]  /*0350*/  SEL R16, R16, RZ, P0 ;  /* 0x000000ff10107207 */ /* 0x000fe40000000000 */
[----:B------:R-:W-:Y:S02]  /*0360*/  SEL R17, R17, RZ, P0 ;  /* 0x000000ff11117207 */ /* 0x000fe40000000000 */
[----:B---3--:R-:W-:Y:S02]  /*0370*/  SEL R19, R12, RZ, P0 ;  /* 0x000000ff0c137207 */ /* 0x008fe40000000000 */
[----:B------:R-:W-:Y:S02]  /*0380*/  SEL R18, R13, RZ, P0 ;  /* 0x000000ff0d127207 */ /* 0x000fe40000000000 */
[----:B------:R-:W-:Y:S01]  /*0390*/  SEL R14, R14, RZ, P0 ;  /* 0x000000ff0e0e7207 */ /* 0x000fe20000000000 */
[----:B------:R-:W-:Y:S01]  /*03a0*/  FADD R12, R16, R19 ;  /* 0x00000013100c7221 */ /* 0x000fe20000000000 */
[----:B------:R-:W-:Y:S01]  /*03b0*/  SEL R27, R15, RZ, P0 ;  /* 0x000000ff0f1b7207 */ /* 0x000fe20000000000 */
[----:B------:R-:W-:Y:S01]  /*03c0*/  FADD R13, R17, R18 ;  /* 0x00000012110d7221 */ /* 0x000fe20000000000 */
[----:B------:R-:W-:-:S02]  /*03d0*/  ISETP.GT.AND P0, PT, R21, 0x3f, PT ;  /* 0x0000003f1500780c */ /* 0x000fc40003f04270 */
[----:B------:R-:W-:Y:S02]  /*03e0*/  FSETP.GEU.AND P4, PT, R16, -R19, PT ;  /* 0x800000131000720b */ /* 0x000fe40003f8e000 */
[----:B------:R-:W-:Y:S02]  /*03f0*/  FSETP.GEU.AND P1, PT, R17, -R18, PT ;  /* 0x800000121100720b */ /* 0x000fe40003f2e000 */
[----:B------:R-:W-:Y:S02]  /*0400*/  SEL R15, R4, RZ, P3 ;  /* 0x000000ff040f7207 */ /* 0x000fe40001800000 */
[----:B------:R-:W-:Y:S02]  /*0410*/  SEL R16, R5, RZ, P3 ;  /* 0x000000ff05107207 */ /* 0x000fe40001800000 */
[----:B------:R-:W-:Y:S02]  /*0420*/  CS2R R4, SRZ ;  /* 0x0000000000047805 */ /* 0x000fe4000001ff00 */
[----:B------:R-:W-:-:S02]  /*0430*/  SEL R17, R6, RZ, P3 ;  /* 0x000000ff06117207 */ /* 0x000fc40001800000 */
[----:B------:R-:W-:Y:S02]  /*0440*/  SEL R18, R7, RZ, P3 ;  /* 0x000000ff07127207 */ /* 0x000fe40001800000 */
[----:B------:R-:W-:Y:S02]  /*0450*/  CS2R R6, SRZ ;  /* 0x0000000000067805 */ /* 0x000fe4000001ff00 */
[----:B------:R-:W-:Y:S02]  /*0460*/  SEL R26, R8, RZ, P3 ;  /* 0x000000ff081a7207 */ /* 0x000fe40001800000 */
[----:B------:R-:W-:Y:S02]  /*0470*/  SEL R19, R9, RZ, P3 ;  /* 0x000000ff09137207 */ /* 0x000fe40001800000 */
[----:B------:R-:W-:Y:S02]  /*0480*/  SEL R24, R10, RZ, P3 ;  /* 0x000000ff0a187207 */ /* 0x000fe40001800000 */
[----:B------:R-:W-:-:S02]  /*0490*/  SEL R25, R11, RZ, P3 ;  /* 0x000000ff0b197207 */ /* 0x000fc40001800000 */
[----:B------:R-:W-:Y:S02]  /*04a0*/  ISETP.LT.AND P3, PT, R0, 0x1c200, P0 ;  /* 0x0001c2000000780c */ /* 0x000fe40000761270 */
[----:B------:R-:W-:Y:S02]  /*04b0*/  CS2R R8, SRZ ;  /* 0x0000000000087805 */ /* 0x000fe4000001ff00 */
[----:B------:R-:W-:Y:S02]  /*04c0*/  CS2R R10, SRZ ;  /* 0x00000000000a7805 */ /* 0x000fe4000001ff00 */
[C---:B------:R-:W-:Y:S01]  /*04d0*/  FSETP.GEU.AND P5, PT, R22.reuse, -R14, PT ;  /* 0x8000000e1600720b */ /* 0x040fe20003fae000 */
[----:B------:R-:W-:Y:S01]  /*04e0*/  FADD R14, R22, R14 ;  /* 0x0000000e160e7221 */ /* 0x000fe20000000000 */
[----:B------:R-:W-:Y:S02]  /*04f0*/  FSEL R12, R12, RZ, P4 ;  /* 0x000000ff0c0c7208 */ /* 0x000fe40002000000 */
[C---:B------:R-:W-:Y:S01]  /*0500*/  FSETP.GEU.AND P4, PT, R23.reuse, -R27, PT ;  /* 0x8000001b1700720b */ /* 0x040fe20003f8e000 */
[----:B------:R-:W-:-:S02]  /*0510*/  FADD R23, R23, R27 ;  /* 0x0000001b17177221 */ /* 0x000fc40000000000 */
[----:B------:R1:W2:Y:S04]  /*0520*/  @P3 LDG.E.EL.128 R4, desc[UR4][R28.64+-0x100] ;  /* 0xffff00041c043981 */ /* 0x0002a8000c2e1d00 */
[----:B------:R-:W3:Y:S01]  /*0530*/  @P3 LDG.E.EL.128 R8, desc[UR4][R30.64+-0x100] ;  /* 0xffff00041e083981 */ /* 0x000ee2000c2e1d00 */
[----:B------:R-:W-:Y:S02]  /*0540*/  FSEL R14, R14, RZ, P5 ;  /* 0x000000ff0e0e7208 */ /* 0x000fe40002800000 */
[C---:B------:R-:W-:Y:S01]  /*0550*/  FSETP.GEU.AND P5, PT, R15.reuse, -R26, PT ;  /* 0x8000001a0f00720b */ /* 0x040fe20003fae000 */
[----:B------:R-:W-:Y:S01]  /*0560*/  FADD R26, R15, R26 ;  /* 0x0000001a0f1a7221 */ /* 0x000fe20000000000 */
[----:B------:R-:W-:Y:S02]  /*0570*/  FSEL R15, R23, RZ, P4 ;  /* 0x000000ff170f7208 */ /* 0x000fe40002000000 */
[----:B------:R-:W-:-:S02]  /*0580*/  CS2R R22, SRZ ;  /* 0x0000000000167805 */ /* 0x000fc4000001ff00 */
[----:B-1----:R-:W-:Y:S02]  /*0590*/  LEA R28, P6, R2, UR6, 0x2 ;  /* 0x00000006021c7c11 */ /* 0x002fe4000f8c10ff */
[----:B------:R-:W-:Y:S02]  /*05a0*/  ISETP.LT.AND P0, PT, R20, 0x1c200, P0 ;  /* 0x0001c2001400780c */ /* 0x000fe40000701270 */
[----:B------:R-:W-:Y:S02]  /*05b0*/  LEA.HI.X R29, R2, UR7, R3, 0x2, P6 ;  /* 0x00000007021d7c11 */ /* 0x000fe4000b0f1403 */
[----:B------:R-:W-:Y:S02]  /*05c0*/  FSEL R13, R13, RZ, P1 ;  /* 0x000000ff0d0d7208 */ /* 0x000fe40000800000 */
[----:B------:R-:W-:Y:S02]  /*05d0*/  ISETP.GE.AND P1, PT, R20, 0x1c200, PT ;  /* 0x0001c2001400780c */ /* 0x000fe40003f26270 */
[----:B------:R-:W-:-:S06]  /*05e0*/  CS2R R20, SRZ ;  /* 0x0000000000147805 */ /* 0x000fcc000001ff00 */
[----:B------:R-:W4:Y:S01]  /*05f0*/  @P0 LDG.E.EL.128 R20, desc[UR4][R28.64+-0x100] ;  /* 0xffff00041c140981 */ /* 0x000f22000c2e1d00 */
[----:B--2---:R-:W-:Y:S02]  /*0600*/  SEL R5, R5, RZ, P3 ;  /* 0x000000ff05057207 */ /* 0x004fe40001800000 */
[----:B------:R-:W-:Y:S02]  /*0610*/  SEL R4, R4, RZ, P3 ;  /* 0x000000ff04047207 */ /* 0x000fe40001800000 */
[----:B---3--:R-:W-:Y:S02]  /*0620*/  SEL R2, R9, RZ, P3 ;  /* 0x000000ff09027207 */ /* 0x008fe40001800000 */
[----:B------:R-:W-:Y:S02]  /*0630*/  SEL R3, R8, RZ, P3 ;  /* 0x000000ff08037207 */ /* 0x000fe40001800000 */
[C---:B------:R-:W-:Y:S01]  /*0640*/  FSETP.GEU.AND P4, PT, R5.reuse, -R2, PT ;  /* 0x800000020500720b */ /* 0x040fe20003f8e000 */
[----:B------:R-:W-:Y:S01]  /*0650*/  FADD R2, R5, R2 ;  /* 0x0000000205027221 */ /* 0x000fe20000000000 */
[----:B------:R-:W-:-:S02]  /*0660*/  SEL R5, R10, RZ, P3 ;  /* 0x000000ff0a057207 */ /* 0x000fc40001800000 */
[----:B------:R-:W-:Y:S02]  /*0670*/  SEL R6, R6, RZ, P3 ;  /* 0x000000ff06067207 */ /* 0x000fe40001800000 */
[C---:B------:R-:W-:Y:S01]  /*0680*/  FSETP.GEU.AND P6, PT, R4.reuse, -R3, PT ;  /* 0x800000030400720b */ /* 0x040fe20003fce000 */
[----:B------:R-:W-:Y:S01]  /*0690*/  FADD R3, R4, R3 ;  /* 0x0000000304037221 */ /* 0x000fe20000000000 */
[----:B------:R-:W-:Y:S01]  /*06a0*/  SEL R9, R7, RZ, P3 ;  /* 0x000000ff07097207 */ /* 0x000fe20001800000 */
[C---:B------:R-:W-:Y:S01]  /*06b0*/  FADD R8, R6.reuse, R5 ;  /* 0x0000000506087221 */ /* 0x040fe20000000000 */
[----:B------:R-:W-:Y:S02]  /*06c0*/  SEL R10, R11, RZ, P3 ;  /* 0x000000ff0b0a7207 */ /* 0x000fe40001800000 */
[----:B------:R-:W-:Y:S02]  /*06d0*/  FSETP.GEU.AND P3, PT, R6, -R5, PT ;  /* 0x800000050600720b */ /* 0x000fe40003f6e000 */
[----:B------:R-:W-:-:S02]  /*06e0*/  CS2R R4, SRZ ;  /* 0x0000000000047805 */ /* 0x000fc4000001ff00 */
[----:B------:R-:W-:-:S06]  /*06f0*/  CS2R R6, SRZ ;  /* 0x0000000000067805 */ /* 0x000fcc000001ff00 */
[----:B------:R-:W2:Y:S01]  /*0700*/  @P0 LDG.E.EL.128 R4, desc[UR4][R30.64+-0x100] ;  /* 0xffff00041e040981 */ /* 0x000ea2000c2e1d00 */
[----:B------:R-:W-:Y:S02]  /*0710*/  @P2 FSEL R12, R3, RZ, P6 ;  /* 0x000000ff030c2208 */ /* 0x000fe40003000000 */
[----:B------:R-:W-:Y:S02]  /*0720*/  @P2 FSEL R13, R2, RZ, P4 ;  /* 0x000000ff020d2208 */ /* 0x000fe40002000000 */
[----:B------:R-:W1:Y:S01]  /*0730*/  LDC.64 R2, c[0x0][0x230] ;  /* 0x00008c00ff027b82 */ /* 0x000e620000000a00 */
[C---:B------:R-:W-:Y:S01]  /*0740*/  FSETP.GEU.AND P6, PT, R9.reuse, -R10, PT ;  /* 0x8000000a0900720b */ /* 0x040fe20003fce000 */
[----:B------:R-:W-:Y:S01]  /*0750*/  FADD R9, R9, R10 ;  /* 0x0000000a09097221 */ /* 0x000fe20000000000 */
[C---:B------:R-:W-:Y:S01]  /*0760*/  FSETP.GEU.AND P4, PT, R16.reuse, -R19, PT ;  /* 0x800000131000720b */ /* 0x040fe20003f8e000 */
[----:B------:R-:W-:Y:S01]  /*0770*/  FADD R16, R16, R19 ;  /* 0x0000001310107221 */ /* 0x000fe20000000000 */
[----:B------:R-:W-:-:S02]  /*0780*/  @P2 FSEL R14, R8, RZ, P3 ;  /* 0x000000ff080e2208 */ /* 0x000fc40001800000 */
[----:B------:R-:W-:Y:S02]  /*0790*/  @P2 FSEL R15, R9, RZ, P6 ;  /* 0x000000ff090f2208 */ /* 0x000fe40003000000 */
[----:B----4-:R-:W-:Y:S02]  /*07a0*/  SEL R19, R20, RZ, P0 ;  /* 0x000000ff14137207 */ /* 0x010fe40000000000 */
[----:B------:R-:W-:Y:S02]  /*07b0*/  SEL R20, R21, RZ, P0 ;  /* 0x000000ff15147207 */ /* 0x000fe40000000000 */
[----:B------:R-:W-:Y:S02]  /*07c0*/  SEL R22, R22, RZ, P0 ;  /* 0x000000ff16167207 */ /* 0x000fe40000000000 */
[----:B------:R-:W-:Y:S02]  /*07d0*/  SEL R23, R23, RZ, P0 ;  /* 0x000000ff17177207 */ /* 0x000fe40000000000 */
[C---:B------:R-:W-:Y:S01]  /*07e0*/  FSETP.GEU.AND P3, PT, R17.reuse, -R24, PT ;  /* 0x800000181100720b */ /* 0x040fe20003f6e000 */
[----:B------:R-:W-:Y:S01]  /*07f0*/  FADD R17, R17, R24 ;  /* 0x0000001811117221 */ /* 0x000fe20000000000 */
[C---:B------:R-:W-:Y:S01]  /*0800*/  FSETP.GEU.AND P6, PT, R18.reuse, -R25, PT ;  /* 0x800000191200720b */ /* 0x040fe20003fce000 */
[----:B------:R-:W-:Y:S01]  /*0810*/  FADD R18, R18, R25 ;  /* 0x0000001912127221 */ /* 0x000fe20000000000 */
[----:B-1----:R-:W-:Y:S01]  /*0820*/  IMAD.WIDE R2, R0, 0x4, R2 ;  /* 0x0000000400027825 */ /* 0x002fe200078e0202 */
[----:B--2---:R-:W-:-:S02]  /*0830*/  SEL R8, R4, RZ, P0 ;  /* 0x000000ff04087207 */ /* 0x004fc40000000000 */
[----:B------:R-:W-:Y:S02]  /*0840*/  SEL R9, R5, RZ, P0 ;  /* 0x000000ff05097207 */ /* 0x000fe40000000000 */
[----:B------:R-:W-:Y:S02]  /*0850*/  SEL R11, R6, RZ, P0 ;  /* 0x000000ff060b7207 */ /* 0x000fe40000000000 */
[----:B------:R-:W-:Y:S02]  /*0860*/  SEL R10, R7, RZ, P0 ;  /* 0x000000ff070a7207 */ /* 0x000fe40000000000 */
[----:B------:R-:W-:Y:S02]  /*0870*/  ISETP.GE.AND P0, PT, R0, 0x1c200, PT ;  /* 0x0001c2000000780c */ /* 0x000fe40003f06270 */
[----:B------:R-:W-:Y:S02]  /*0880*/  FSEL R4, R26, RZ, P5 ;  /* 0x000000ff1a047208 */ /* 0x000fe40002800000 */
[----:B------:R-:W-:-:S02]  /*0890*/  FSEL R5, R16, RZ, P4 ;  /* 0x000000ff10057208 */ /* 0x000fc40002000000 */
[----:B------:R-:W-:Y:S02]  /*08a0*/  FSEL R6, R17, RZ, P3 ;  /* 0x000000ff11067208 */ /* 0x000fe40001800000 */
[----:B------:R-:W-:Y:S02]  /*08b0*/  FSEL R7, R18, RZ, P6 ;  /* 0x000000ff12077208 */ /* 0x000fe40003000000 */
[C---:B------:R-:W-:Y:S01]  /*08c0*/  FSETP.GEU.AND P4, PT, R19.reuse, -R8, PT ;  /* 0x800000081300720b */ /* 0x040fe20003f8e000 */
[----:B------:R-:W-:Y:S01]  /*08d0*/  FADD R8, R19, R8 ;  /* 0x0000000813087221 */ /* 0x000fe20000000000 */
[C---:B------:R-:W-:Y:S01]  /*08e0*/  FSETP.GEU.AND P3, PT, R20.reuse, -R9, PT ;  /* 0x800000091400720b */ /* 0x040fe20003f6e000 */
[----:B------:R-:W-:Y:S01]  /*08f0*/  FADD R9, R20, R9 ;  /* 0x0000000914097221 */ /* 0x000fe20000000000 */
[C---:B------:R-:W-:Y:S01]  /*0900*/  FSETP.GEU.AND P6, PT, R22.reuse, -R11, PT ;  /* 0x8000000b1600720b */ /* 0x040fe20003fce000 */
[----:B------:R-:W-:Y:S01]  /*0910*/  FADD R11, R22, R11 ;  /* 0x0000000b160b7221 */ /* 0x000fe20000000000 */
[C---:B------:R-:W-:Y:S01]  /*0920*/  FSETP.GEU.AND P5, PT, R23.reuse, -R10, PT ;  /* 0x8000000a1700720b */ /* 0x040fe20003fae000 */
[----:B------:R-:W-:Y:S01]  /*0930*/  FADD R10, R23, R10 ;  /* 0x0000000a170a7221 */ /* 0x000fe20000000000 */
[----:B------:R1:W-:Y:S01]  /*0940*/  @!P0 STG.E.128 desc[UR4][R2.64], R12 ;  /* 0x0000000c02008986 */ /* 0x0003e2000c101d04 */
[----:B------:R-:W-:-:S02]  /*0950*/  @P2 FSEL R4, R8, RZ, P4 ;  /* 0x000000ff08042208 */ /* 0x000fc40002000000 */
[----:B------:R-:W-:Y:S02]  /*0960*/  @P2 FSEL R5, R9, RZ, P3 ;  /* 0x000000ff09052208 */ /* 0x000fe40001800000 */
[----:B------:R-:W-:Y:S02]  /*0970*/  @P2 FSEL R6, R11, RZ, P6 ;  /* 0x000000ff0b062208 */ /* 0x000fe40003000000 */
[----:B------:R-:W-:Y:S01]  /*0980*/  @P2 FSEL R7, R10, RZ, P5 ;  /* 0x000000ff0a072208 */ /* 0x000fe20002800000 */
[----:B------:R-:W-:Y:S06]  /*0990*/  @P1 EXIT ;  /* 0x000000000000194d */ /* 0x000fec0003800000 */
[----:B------:R-:W-:Y:S01]  /*09a0*/  STG.E.128 desc[UR4][R2.64+0x800], R4 ;  /* 0x0008000402007986 */ /* 0x000fe2000c101d04 */
[----:B------:R-:W-:Y:S05]  /*09b0*/  EXIT ;  /* 0x000000000000794d */ /* 0x000fea0003800000 */
.L_x_0:
[----:B------:R-:W-:-:S00]  /*09c0*/  BRA `(.L_x_0) ;  /* 0xfffffffc00fc7947 */ /* 0x000fc0000383ffff */
[----:B------:R-:W-:-:S00]  /*09d0*/  NOP ;  /* 0x0000000000007918 */ /* 0x000fc00000000000 */
        /* <DEDUP_REMOVED lines=10> */
.L_x_1:


//--------------------- .nv.constant0.triton_poi_fused_cat_6 --------------------------
	.section	.nv.constant0.triton_poi_fused_cat_6,"a",@progbits
	.sectionflags	@""
	.align	4
.nv.constant0.triton_poi_fused_cat_6:
	.zero		572
